	.headerflags	@"EF_CUDA_TEXMODE_UNIFIED EF_CUDA_64BIT_ADDRESS EF_CUDA_ACCELERATORS EF_CUDA_SM90 EF_CUDA_VIRTUAL_SM(EF_CUDA_SM90)"
	.elftype	@"ET_EXEC"


//--------------------- .nv.info                  --------------------------
	.section	.nv.info,"",@"SHT_CUDA_INFO"
	.align	4


	//----- nvinfo : EIATTR_REGCOUNT
	.align		4
        /*0000*/ 	.byte	0x04, 0x2f
        /*0002*/ 	.short	(.L_1 - .L_0)
	.align		4
.L_0:
        /*0004*/ 	.word	index@(triton_poi_fused_relu_1)
        /*0008*/ 	.word	0x00000008


	//----- nvinfo : EIATTR_MIN_STACK_SIZE
	.align		4
.L_1:
        /*000c*/ 	.byte	0x04, 0x12
        /*000e*/ 	.short	(.L_3 - .L_2)
	.align		4
.L_2:
        /*0010*/ 	.word	index@(triton_poi_fused_relu_1)
        /*0014*/ 	.word	0x00000000


	//----- nvinfo : EIATTR_FRAME_SIZE
	.align		4
.L_3:
        /*0018*/ 	.byte	0x04, 0x11
        /*001a*/ 	.short	(.L_5 - .L_4)
	.align		4
.L_4:
        /*001c*/ 	.word	index@(triton_poi_fused_relu_1)
        /*0020*/ 	.word	0x00000000


	//----- nvinfo : EIATTR_MIN_STACK_SIZE
	.align		4
.L_5:
        /*0024*/ 	.byte	0x04, 0x12
        /*0026*/ 	.short	(.L_7 - .L_6)
	.align		4
.L_6:
        /*0028*/ 	.word	index@(triton_poi_fused_relu_1)
        /*002c*/ 	.word	0x00000000
.L_7:


//--------------------- .nv.info.triton_poi_fused_relu_1 --------------------------
	.section	.nv.info.triton_poi_fused_relu_1,"",@"SHT_CUDA_INFO"
	.sectionflags	@""
	.align	4


	//----- nvinfo : EIATTR_CUDA_API_VERSION
	.align		4
        /*0000*/ 	.byte	0x04, 0x37
        /*0002*/ 	.short	(.L_9 - .L_8)
.L_8:
        /*0004*/ 	.word	0x0000007c


	//----- nvinfo : EIATTR_KPARAM_INFO
	.align		4
.L_9:
        /*0008*/ 	.byte	0x04, 0x17
        /*000a*/ 	.short	(.L_11 - .L_10)
.L_10:
        /*000c*/ 	.word	0x00000000
        /*0010*/ 	.short	0x0001
        /*0012*/ 	.short	0x0008
        /*0014*/ 	.byte	0x00, 0xf0, 0x11, 0x00


	//----- nvinfo : EIATTR_KPARAM_INFO
	.align		4
.L_11:
        /*0018*/ 	.byte	0x04, 0x17
        /*001a*/ 	.short	(.L_13 - .L_12)
.L_12:
        /*001c*/ 	.word	0x00000000
        /*0020*/ 	.short	0x0000
        /*0022*/ 	.short	0x0000
        /*0024*/ 	.byte	0x00, 0xf4, 0x21, 0x00


	//----- nvinfo : EIATTR_SPARSE_MMA_MASK
	.align		4
.L_13:
        /*0028*/ 	.byte	0x03, 0x50
        /*002a*/ 	.short	0x0000


	//----- nvinfo : EIATTR_MAXREG_COUNT
	.align		4
        /*002c*/ 	.byte	0x03, 0x1b
        /*002e*/ 	.short	0x00ff


	//----- nvinfo : EIATTR_EXIT_INSTR_OFFSETS
	.align		4
        /*0030*/ 	.byte	0x04, 0x1c
        /*0032*/ 	.short	(.L_15 - .L_14)


	//   ....[0]....
.L_14:
        /*0034*/ 	.word	0x00000100


	//   ....[1]....
        /*0038*/ 	.word	0x00000120


	//----- nvinfo : EIATTR_REQNTID
	.align		4
.L_15:
        /*003c*/ 	.byte	0x04, 0x10
        /*003e*/ 	.short	(.L_17 - .L_16)
.L_16:
        /*0040*/ 	.word	0x00000080
        /*0044*/ 	.word	0x00000001
        /*0048*/ 	.word	0x00000001


	//----- nvinfo : EIATTR_CRS_STACK_SIZE
	.align		4
.L_17:
        /*004c*/ 	.byte	0x04, 0x1e
        /*004e*/ 	.short	(.L_19 - .L_18)
.L_18:
        /*0050*/ 	.word	0x00000000


	//----- nvinfo : EIATTR_CBANK_PARAM_SIZE
	.align		4
.L_19:
        /*0054*/ 	.byte	0x03, 0x19
        /*0056*/ 	.short	0x000c


	//----- nvinfo : EIATTR_PARAM_CBANK
	.align		4
        /*0058*/ 	.byte	0x04, 0x0a
        /*005a*/ 	.short	(.L_21 - .L_20)
	.align		4
.L_20:
        /*005c*/ 	.word	index@(.nv.constant0.triton_poi_fused_relu_1)
        /*0060*/ 	.short	0x0210
        /*0062*/ 	.short	0x000c


	//----- nvinfo : EIATTR_SW_WAR
	.align		4
.L_21:
        /*0064*/ 	.byte	0x04, 0x36
        /*0066*/ 	.short	(.L_23 - .L_22)
.L_22:
        /*0068*/ 	.word	0x00000008
.L_23:


//--------------------- .nv.callgraph             --------------------------
	.section	.nv.callgraph,"",@"SHT_CUDA_CALLGRAPH"
	.align	4
	.sectionentsize	8
	.align		4
        /*0000*/ 	.word	0x00000000
	.align		4
        /*0004*/ 	.word	0xffffffff
	.align		4
        /*0008*/ 	.word	0x00000000
	.align		4
        /*000c*/ 	.word	0xfffffffe
	.align		4
        /*0010*/ 	.word	0x00000000
	.align		4
        /*0014*/ 	.word	0xfffffffd
	.align		4
        /*0018*/ 	.word	0x00000000
	.align		4
        /*001c*/ 	.word	0xfffffffc


//--------------------- .text.triton_poi_fused_relu_1 --------------------------
	.section	.text.triton_poi_fused_relu_1,"ax",@progbits
	.align	128
        .global         triton_poi_fused_relu_1
        .type           triton_poi_fused_relu_1,@function
        .size           triton_poi_fused_relu_1,(.L_x_3 - triton_poi_fused_relu_1)
        .other          triton_poi_fused_relu_1,@"STO_CUDA_ENTRY STV_DEFAULT"
triton_poi_fused_relu_1:
.text.triton_poi_fused_relu_1:
[----:B------:R-:W0:Y:S02]  /*0000*/  LDC R1, c[0x0][0x28] ;  /* 0x00000a00ff017b82 */ /* 0x000e240000000800 */
[----:B------:R-:W1:Y:S01]  /*0010*/  S2R R0, SR_TID.X ;  /* 0x0000000000007919 */ /* 0x000e620000002100 */
[----:B------:R-:W2:Y:S01]  /*0020*/  LDC.64 R2, c[0x0][0x210] ;  /* 0x00008400ff027b82 */ /* 0x000ea20000000a00 */
[----:B------:R-:W-:Y:S01]  /*0030*/  ULDC.64 UR4, c[0x0][0x208] ;  /* 0x0000820000047ab9 */ /* 0x000fe20000000a00 */
[----:B------:R-:W-:Y:S01]  /*0040*/  BSSY B0, `(.L_x_0) ;  /* 0x0000009000007945 */ /* 0x000fe20003800000 */
[----:B------:R-:W3:Y:S01]  /*0050*/  S2R R5, SR_CTAID.X ;  /* 0x0000000000057919 */ /* 0x000ee20000002500 */
[----:B-1----:R-:W-:-:S05]  /*0060*/  LOP3.LUT R0, R0, 0x7f, RZ, 0xc0, !PT ;  /* 0x0000007f00007812 */ /* 0x002fca00078ec0ff */
[----:B---3--:R-:W-:Y:S02]  /*0070*/  IMAD R5, R5, 0x80, R0 ;  /* 0x0000008005057824 */ /* 0x008fe400078e0200 */
[----:B------:R-:W-:Y:S02]  /*0080*/  IMAD.MOV.U32 R0, RZ, RZ, RZ ;  /* 0x000000ffff007224 */ /* 0x000fe400078e00ff */
[C---:B--2---:R-:W-:Y:S01]  /*0090*/  IMAD.WIDE R2, R5.reuse, 0x4, R2 ;  /* 0x0000000405027825 */ /* 0x044fe200078e0202 */
[----:B------:R-:W-:-:S13]  /*00a0*/  ISETP.GE.AND P1, PT, R5, 0x180, PT ;  /* 0x000001800500780c */ /* 0x000fda0003f26270 */
[----:B------:R-:W-:Y:S05]  /*00b0*/  @P1 BRA `(.L_x_1) ;  /* 0x0000000000041947 */ /* 0x000fea0003800000 */
[----:B------:R1:W5:Y:S02]  /*00c0*/  LDG.E R0, desc[UR4][R2.64] ;  /* 0x0000000402007981 */ /* 0x000364000c1e1900 */
.L_x_1:
[----:B------:R-:W-:Y:S05]  /*00d0*/  BSYNC B0 ;  /* 0x0000000000007941 */ /* 0x000fea0003800000 */
.L_x_0:
[----:B-----5:R-:W-:-:S04]  /*00e0*/  FSETP.GEU.AND P0, PT, R0, RZ, PT ;  /* 0x000000ff0000720b */ /* 0x020fc80003f0e000 */
[----:B------:R-:W-:Y:S01]  /*00f0*/  FSEL R5, R0, RZ, P0 ;  /* 0x000000ff00057208 */ /* 0x000fe20000000000 */
[----:B------:R-:W-:Y:S08]  /*0100*/  @P1 EXIT ;  /* 0x000000000000194d */ /* 0x000ff00003800000 */
[----:B------:R-:W-:Y:S01]  /*0110*/  STG.E desc[UR4][R2.64], R5 ;  /* 0x0000000502007986 */ /* 0x000fe2000c101904 */
[----:B------:R-:W-:Y:S05]  /*0120*/  EXIT ;  /* 0x000000000000794d */ /* 0x000fea0003800000 */
.L_x_2:
[----:B------:R-:W-:-:S00]  /*0130*/  BRA `(.L_x_2) ;  /* 0xfffffffc00fc7947 */ /* 0x000fc0000383ffff */
[----:B------:R-:W-:-:S00]  /*0140*/  NOP ;  /* 0x0000000000007918 */ /* 0x000fc00000000000 */
        /* <DEDUP_REMOVED lines=11> */
.L_x_3:


//--------------------- .nv.constant0.triton_poi_fused_relu_1 --------------------------
	.section	.nv.constant0.triton_poi_fused_relu_1,"a",@progbits
	.sectionflags	@""
	.align	4
.nv.constant0.triton_poi_fused_relu_1:
	.zero		540
